//
// Generated by NVIDIA NVVM Compiler
//
// Compiler Build ID: CL-36424714
// Cuda compilation tools, release 13.0, V13.0.88
// Based on NVVM 20.0.0
//

.version 9.0
.target sm_100
.address_size 64

	// .globl	crossEntropyLoss

.visible .entry crossEntropyLoss(
	.param .u32 crossEntropyLoss_param_0,
	.param .u32 crossEntropyLoss_param_1,
	.param .u64 .ptr .align 1 crossEntropyLoss_param_2,
	.param .u64 .ptr .align 1 crossEntropyLoss_param_3,
	.param .u64 .ptr .align 1 crossEntropyLoss_param_4
)
{
	.reg .pred 	%p<5>;
	.reg .b32 	%r<13>;
	.reg .b32 	%f<25>;
	.reg .b64 	%rd<12>;

	ld.param.u32 	%r3, [crossEntropyLoss_param_0];
	ld.param.u32 	%r2, [crossEntropyLoss_param_1];
	ld.param.u64 	%rd1, [crossEntropyLoss_param_2];
	ld.param.u64 	%rd2, [crossEntropyLoss_param_3];
	ld.param.u64 	%rd3, [crossEntropyLoss_param_4];
	mov.u32 	%r4, %ctaid.x;
	mov.u32 	%r5, %ntid.x;
	mov.u32 	%r6, %tid.x;
	mad.lo.s32 	%r1, %r4, %r5, %r6;
	setp.ge.s32 	%p1, %r1, %r3;
	@%p1 bra 	$L__BB0_2;
	cvta.to.global.u64 	%rd4, %rd2;
	cvta.to.global.u64 	%rd5, %rd1;
	cvta.to.global.u64 	%rd6, %rd3;
	mul.wide.s32 	%rd7, %r1, 4;
	add.s64 	%rd8, %rd4, %rd7;
	ld.global.f32 	%f1, [%rd8];
	cvt.rzi.s32.f32 	%r7, %f1;
	mad.lo.s32 	%r8, %r2, %r1, %r7;
	mul.wide.s32 	%rd9, %r8, 4;
	add.s64 	%rd10, %rd5, %rd9;
	ld.global.f32 	%f2, [%rd10];
	setp.lt.f32 	%p2, %f2, 0f00800000;
	mul.f32 	%f3, %f2, 0f4B000000;
	selp.f32 	%f4, %f3, %f2, %p2;
	selp.f32 	%f5, 0fC1B80000, 0f00000000, %p2;
	mov.b32 	%r9, %f4;
	add.s32 	%r10, %r9, -1059760811;
	and.b32  	%r11, %r10, -8388608;
	sub.s32 	%r12, %r9, %r11;
	mov.b32 	%f6, %r12;
	cvt.rn.f32.s32 	%f7, %r11;
	fma.rn.f32 	%f8, %f7, 0f34000000, %f5;
	add.f32 	%f9, %f6, 0fBF800000;
	fma.rn.f32 	%f10, %f9, 0fBE055027, 0f3E1039F6;
	fma.rn.f32 	%f11, %f10, %f9, 0fBDF8CDCC;
	fma.rn.f32 	%f12, %f11, %f9, 0f3E0F2955;
	fma.rn.f32 	%f13, %f12, %f9, 0fBE2AD8B9;
	fma.rn.f32 	%f14, %f13, %f9, 0f3E4CED0B;
	fma.rn.f32 	%f15, %f14, %f9, 0fBE7FFF22;
	fma.rn.f32 	%f16, %f15, %f9, 0f3EAAAA78;
	fma.rn.f32 	%f17, %f16, %f9, 0fBF000000;
	mul.f32 	%f18, %f9, %f17;
	fma.rn.f32 	%f19, %f18, %f9, %f9;
	fma.rn.f32 	%f20, %f8, 0f3F317218, %f19;
	setp.gt.u32 	%p3, %r9, 2139095039;
	fma.rn.f32 	%f21, %f4, 0f7F800000, 0f7F800000;
	selp.f32 	%f22, %f21, %f20, %p3;
	setp.eq.f32 	%p4, %f4, 0f00000000;
	neg.f32 	%f23, %f22;
	selp.f32 	%f24, 0f7F800000, %f23, %p4;
	add.s64 	%rd11, %rd6, %rd7;
	st.global.f32 	[%rd11], %f24;
$L__BB0_2:
	ret;

}
	// .globl	crossEntropyLossGrad
.visible .entry crossEntropyLossGrad(
	.param .u32 crossEntropyLossGrad_param_0,
	.param .u32 crossEntropyLossGrad_param_1,
	.param .u64 .ptr .align 1 crossEntropyLossGrad_param_2,
	.param .u64 .ptr .align 1 crossEntropyLossGrad_param_3,
	.param .u64 .ptr .align 1 crossEntropyLossGrad_param_4,
	.param .u64 .ptr .align 1 crossEntropyLossGrad_param_5
)
{
	.reg .pred 	%p<11>;
	.reg .b32 	%r<37>;
	.reg .b32 	%f<5>;
	.reg .b64 	%rd<24>;

	ld.param.u32 	%r17, [crossEntropyLossGrad_param_0];
	ld.param.u32 	%r16, [crossEntropyLossGrad_param_1];
	ld.param.u64 	%rd3, [crossEntropyLossGrad_param_2];
	ld.param.u64 	%rd4, [crossEntropyLossGrad_param_3];
	ld.param.u64 	%rd5, [crossEntropyLossGrad_param_4];
	ld.param.u64 	%rd6, [crossEntropyLossGrad_param_5];
	cvta.to.global.u64 	%rd1, %rd6;
	mov.u32 	%r18, %ctaid.x;
	mov.u32 	%r19, %ntid.x;
	mov.u32 	%r20, %tid.x;
	mad.lo.s32 	%r1, %r18, %r19, %r20;
	setp.ge.s32 	%p1, %r1, %r17;
	@%p1 bra 	$L__BB1_14;
	setp.eq.s32 	%p2, %r16, 0;
	@%p2 bra 	$L__BB1_13;
	mul.lo.s32 	%r2, %r16, %r1;
	and.b32  	%r3, %r16, 7;
	setp.lt.u32 	%p3, %r16, 8;
	mov.b32 	%r35, 0;
	@%p3 bra 	$L__BB1_5;
	and.b32  	%r35, %r16, -8;
	neg.s32 	%r33, %r35;
	add.s64 	%rd2, %rd1, 16;
	mov.u32 	%r32, %r2;
$L__BB1_4:
	.pragma "nounroll";
	mul.wide.s32 	%rd7, %r32, 4;
	add.s64 	%rd8, %rd2, %rd7;
	mov.b32 	%r22, 0;
	st.global.u32 	[%rd8+-16], %r22;
	st.global.u32 	[%rd8+-12], %r22;
	st.global.u32 	[%rd8+-8], %r22;
	st.global.u32 	[%rd8+-4], %r22;
	st.global.u32 	[%rd8], %r22;
	st.global.u32 	[%rd8+4], %r22;
	st.global.u32 	[%rd8+8], %r22;
	st.global.u32 	[%rd8+12], %r22;
	add.s32 	%r33, %r33, 8;
	add.s32 	%r32, %r32, 8;
	setp.ne.s32 	%p4, %r33, 0;
	@%p4 bra 	$L__BB1_4;
$L__BB1_5:
	setp.eq.s32 	%p5, %r3, 0;
	@%p5 bra 	$L__BB1_13;
	and.b32  	%r11, %r16, 3;
	setp.lt.u32 	%p6, %r3, 4;
	@%p6 bra 	$L__BB1_8;
	add.s32 	%r23, %r35, %r2;
	mul.wide.s32 	%rd9, %r23, 4;
	add.s64 	%rd10, %rd1, %rd9;
	mov.b32 	%r24, 0;
	st.global.u32 	[%rd10], %r24;
	st.global.u32 	[%rd10+4], %r24;
	st.global.u32 	[%rd10+8], %r24;
	st.global.u32 	[%rd10+12], %r24;
	add.s32 	%r35, %r35, 4;
$L__BB1_8:
	setp.eq.s32 	%p7, %r11, 0;
	@%p7 bra 	$L__BB1_13;
	setp.eq.s32 	%p8, %r11, 1;
	@%p8 bra 	$L__BB1_11;
	add.s32 	%r25, %r35, %r2;
	mul.wide.s32 	%rd11, %r25, 4;
	add.s64 	%rd12, %rd1, %rd11;
	mov.b32 	%r26, 0;
	st.global.u32 	[%rd12], %r26;
	st.global.u32 	[%rd12+4], %r26;
	add.s32 	%r35, %r35, 2;
$L__BB1_11:
	and.b32  	%r27, %r16, 1;
	setp.eq.b32 	%p9, %r27, 1;
	not.pred 	%p10, %p9;
	@%p10 bra 	$L__BB1_13;
	add.s32 	%r28, %r35, %r2;
	mul.wide.s32 	%rd13, %r28, 4;
	add.s64 	%rd14, %rd1, %rd13;
	mov.b32 	%r29, 0;
	st.global.u32 	[%rd14], %r29;
$L__BB1_13:
	cvta.to.global.u64 	%rd15, %rd4;
	mul.wide.s32 	%rd16, %r1, 4;
	add.s64 	%rd17, %rd15, %rd16;
	ld.global.f32 	%f1, [%rd17];
	cvt.rzi.s32.f32 	%r30, %f1;
	cvta.to.global.u64 	%rd18, %rd5;
	add.s64 	%rd19, %rd18, %rd16;
	ld.global.f32 	%f2, [%rd19];
	mad.lo.s32 	%r31, %r16, %r1, %r30;
	cvta.to.global.u64 	%rd20, %rd3;
	mul.wide.s32 	%rd21, %r31, 4;
	add.s64 	%rd22, %rd20, %rd21;
	ld.global.f32 	%f3, [%rd22];
	div.rn.f32 	%f4, %f2, %f3;
	add.s64 	%rd23, %rd1, %rd21;
	st.global.f32 	[%rd23], %f4;
$L__BB1_14:
	ret;

}


// ===== COMPILED SASS (sm_100) =====

	.target	sm_100

	.elftype	@"ET_EXEC"


//--------------------- .note.nv.tkinfo           --------------------------
	.section	.note.nv.tkinfo,"",@"SHT_NOTE"
	.sectionflags	@"SHF_NOTE_NV_TKINFO"
	.tkinfo
        /*0018*/ 	.word	0x00000002
        /*0030*/ 	.string	""
        /*0030*/ 	.string	"ptxas"
        /*0030*/ 	.string	"Cuda compilation tools, release 13.0, V13.0.88"
        /*0030*/ 	.string	"Build cuda_13.0.r13.0/compiler.36424714_0"
        /*0030*/ 	.string	"-arch sm_100 -m 64 "



//--------------------- .note.nv.cuinfo           --------------------------
	.section	.note.nv.cuinfo,"",@"SHT_NOTE"
	.sectionflags	@"SHF_NOTE_NV_CUINFO"
        /*0018*/ 	.short	0x0002
        /*001a*/ 	.short	0x0064
        /*001c*/ 	.short	0x0082
	.zero		2


//--------------------- .nv.info                  --------------------------
	.section	.nv.info,"",@"SHT_CUDA_INFO"
	.align	4


	//----- nvinfo : EIATTR_REGCOUNT
	.align		4
        /*0000*/ 	.byte	0x04, 0x2f
        /*0002*/ 	.short	(.L_1 - .L_0)
	.align		4
.L_0:
        /*0004*/ 	.word	index@(crossEntropyLoss)
        /*0008*/ 	.word	0x0000000c


	//----- nvinfo : EIATTR_FRAME_SIZE
	.align		4
.L_1:
        /*000c*/ 	.byte	0x04, 0x11
        /*000e*/ 	.short	(.L_3 - .L_2)
	.align		4
.L_2:
        /*0010*/ 	.word	index@(crossEntropyLoss)
        /*0014*/ 	.word	0x00000000


	//----- nvinfo : EIATTR_REGCOUNT
	.align		4
.L_3:
        /*0018*/ 	.byte	0x04, 0x2f
        /*001a*/ 	.short	(.L_5 - .L_4)
	.align		4
.L_4:
        /*001c*/ 	.word	index@(crossEntropyLossGrad)
        /*0020*/ 	.word	0x00000010


	//----- nvinfo : EIATTR_FRAME_SIZE
	.align		4
.L_5:
        /*0024*/ 	.byte	0x04, 0x11
        /*0026*/ 	.short	(.L_7 - .L_6)
	.align		4
.L_6:
        /*0028*/ 	.word	index@($__internal_0_$__cuda_sm3x_div_rn_noftz_f32_slowpath)
        /*002c*/ 	.word	0x00000000


	//----- nvinfo : EIATTR_FRAME_SIZE
	.align		4
.L_7:
        /*0030*/ 	.byte	0x04, 0x11
        /*0032*/ 	.short	(.L_9 - .L_8)
	.align		4
.L_8:
        /*0034*/ 	.word	index@(crossEntropyLossGrad)
        /*0038*/ 	.word	0x00000000


	//----- nvinfo : EIATTR_MIN_STACK_SIZE
	.align		4
.L_9:
        /*003c*/ 	.byte	0x04, 0x12
        /*003e*/ 	.short	(.L_11 - .L_10)
	.align		4
.L_10:
        /*0040*/ 	.word	index@(crossEntropyLossGrad)
        /*0044*/ 	.word	0x00000000


	//----- nvinfo : EIATTR_MIN_STACK_SIZE
	.align		4
.L_11:
        /*0048*/ 	.byte	0x04, 0x12
        /*004a*/ 	.short	(.L_13 - .L_12)
	.align		4
.L_12:
        /*004c*/ 	.word	index@(crossEntropyLoss)
        /*0050*/ 	.word	0x00000000
.L_13:


//--------------------- .nv.compat                --------------------------
	.section	.nv.compat,"",@"SHT_CUDA_COMPAT_INFO"
	.align	4
        /*0000*/ 	.byte	0x02, 0x09, 0x00, 0x00, 0x02, 0x02, 0x01, 0x00, 0x02, 0x05, 0x05, 0x00, 0x03, 0x07, 0x01, 0x01
        /*0010*/ 	.byte	0x02, 0x03, 0x00, 0x00, 0x02, 0x06, 0x01, 0x00, 0x04, 0x0b, 0x08, 0x00, 0x01, 0x00, 0x00, 0x00
        /*0020*/ 	.byte	0x00, 0x00, 0x00, 0x00


//--------------------- .nv.info.crossEntropyLossGrad --------------------------
	.section	.nv.info.crossEntropyLossGrad,"",@"SHT_CUDA_INFO"
	.sectionflags	@""
	.align	4


	//----- nvinfo : EIATTR_CUDA_API_VERSION
	.align		4
        /*0000*/ 	.byte	0x04, 0x37
        /*0002*/ 	.short	(.L_15 - .L_14)
.L_14:
        /*0004*/ 	.word	0x00000082


	//----- nvinfo : EIATTR_KPARAM_INFO
	.align		4
.L_15:
        /*0008*/ 	.byte	0x04, 0x17
        /*000a*/ 	.short	(.L_17 - .L_16)
.L_16:
        /*000c*/ 	.word	0x00000000
        /*0010*/ 	.short	0x0005
        /*0012*/ 	.short	0x0020
        /*0014*/ 	.byte	0x00, 0xf5, 0x21, 0x00


	//----- nvinfo : EIATTR_KPARAM_INFO
	.align		4
.L_17:
        /*0018*/ 	.byte	0x04, 0x17
        /*001a*/ 	.short	(.L_19 - .L_18)
.L_18:
        /*001c*/ 	.word	0x00000000
        /*0020*/ 	.short	0x0004
        /*0022*/ 	.short	0x0018
        /*0024*/ 	.byte	0x00, 0xf5, 0x21, 0x00


	//----- nvinfo : EIATTR_KPARAM_INFO
	.align		4
.L_19:
        /*0028*/ 	.byte	0x04, 0x17
        /*002a*/ 	.short	(.L_21 - .L_20)
.L_20:
        /*002c*/ 	.word	0x00000000
        /*0030*/ 	.short	0x0003
        /*0032*/ 	.short	0x0010
        /*0034*/ 	.byte	0x00, 0xf5, 0x21, 0x00


	//----- nvinfo : EIATTR_KPARAM_INFO
	.align		4
.L_21:
        /*0038*/ 	.byte	0x04, 0x17
        /*003a*/ 	.short	(.L_23 - .L_22)
.L_22:
        /*003c*/ 	.word	0x00000000
        /*0040*/ 	.short	0x0002
        /*0042*/ 	.short	0x0008
        /*0044*/ 	.byte	0x00, 0xf5, 0x21, 0x00


	//----- nvinfo : EIATTR_KPARAM_INFO
	.align		4
.L_23:
        /*0048*/ 	.byte	0x04, 0x17
        /*004a*/ 	.short	(.L_25 - .L_24)
.L_24:
        /*004c*/ 	.word	0x00000000
        /*0050*/ 	.short	0x0001
        /*0052*/ 	.short	0x0004
        /*0054*/ 	.byte	0x00, 0xf0, 0x11, 0x00


	//----- nvinfo : EIATTR_KPARAM_INFO
	.align		4
.L_25:
        /*0058*/ 	.byte	0x04, 0x17
        /*005a*/ 	.short	(.L_27 - .L_26)
.L_26:
        /*005c*/ 	.word	0x00000000
        /*0060*/ 	.short	0x0000
        /*0062*/ 	.short	0x0000
        /*0064*/ 	.byte	0x00, 0xf0, 0x11, 0x00


	//----- nvinfo : EIATTR_SPARSE_MMA_MASK
	.align		4
.L_27:
        /*0068*/ 	.byte	0x03, 0x50
        /*006a*/ 	.short	0x0000


	//----- nvinfo : EIATTR_MAXREG_COUNT
	.align		4
        /*006c*/ 	.byte	0x03, 0x1b
        /*006e*/ 	.short	0x00ff


	//----- nvinfo : EIATTR_MERCURY_ISA_VERSION
	.align		4
        /*0070*/ 	.byte	0x03, 0x5f
        /*0072*/ 	.short	0x0101


	//----- nvinfo : EIATTR_VRC_CTA_INIT_COUNT
	.align		4
        /*0074*/ 	.byte	0x02, 0x4a
	.zero		1
	.zero		1


	//----- nvinfo : EIATTR_EXIT_INSTR_OFFSETS
	.align		4
        /*0078*/ 	.byte	0x04, 0x1c
        /*007a*/ 	.short	(.L_29 - .L_28)


	//   ....[0]....
.L_28:
        /*007c*/ 	.word	0x00000070


	//   ....[1]....
        /*0080*/ 	.word	0x000005d0


	//----- nvinfo : EIATTR_CRS_STACK_SIZE
	.align		4
.L_29:
        /*0084*/ 	.byte	0x04, 0x1e
        /*0086*/ 	.short	(.L_31 - .L_30)
.L_30:
        /*0088*/ 	.word	0x00000000


	//----- nvinfo : EIATTR_CBANK_PARAM_SIZE
	.align		4
.L_31:
        /*008c*/ 	.byte	0x03, 0x19
        /*008e*/ 	.short	0x0028


	//----- nvinfo : EIATTR_PARAM_CBANK
	.align		4
        /*0090*/ 	.byte	0x04, 0x0a
        /*0092*/ 	.short	(.L_33 - .L_32)
	.align		4
.L_32:
        /*0094*/ 	.word	index@(.nv.constant0.crossEntropyLossGrad)
        /*0098*/ 	.short	0x0380
        /*009a*/ 	.short	0x0028


	//----- nvinfo : EIATTR_SW_WAR
	.align		4
.L_33:
        /*009c*/ 	.byte	0x04, 0x36
        /*009e*/ 	.short	(.L_35 - .L_34)
.L_34:
        /*00a0*/ 	.word	0x00000008
.L_35:


//--------------------- .nv.info.crossEntropyLoss --------------------------
	.section	.nv.info.crossEntropyLoss,"",@"SHT_CUDA_INFO"
	.sectionflags	@""
	.align	4


	//----- nvinfo : EIATTR_CUDA_API_VERSION
	.align		4
        /*0000*/ 	.byte	0x04, 0x37
        /*0002*/ 	.short	(.L_37 - .L_36)
.L_36:
        /*0004*/ 	.word	0x00000082


	//----- nvinfo : EIATTR_KPARAM_INFO
	.align		4
.L_37:
        /*0008*/ 	.byte	0x04, 0x17
        /*000a*/ 	.short	(.L_39 - .L_38)
.L_38:
        /*000c*/ 	.word	0x00000000
        /*0010*/ 	.short	0x0004
        /*0012*/ 	.short	0x0018
        /*0014*/ 	.byte	0x00, 0xf5, 0x21, 0x00


	//----- nvinfo : EIATTR_KPARAM_INFO
	.align		4
.L_39:
        /*0018*/ 	.byte	0x04, 0x17
        /*001a*/ 	.short	(.L_41 - .L_40)
.L_40:
        /*001c*/ 	.word	0x00000000
        /*0020*/ 	.short	0x0003
        /*0022*/ 	.short	0x0010
        /*0024*/ 	.byte	0x00, 0xf5, 0x21, 0x00


	//----- nvinfo : EIATTR_KPARAM_INFO
	.align		4
.L_41:
        /*0028*/ 	.byte	0x04, 0x17
        /*002a*/ 	.short	(.L_43 - .L_42)
.L_42:
        /*002c*/ 	.word	0x00000000
        /*0030*/ 	.short	0x0002
        /*0032*/ 	.short	0x0008
        /*0034*/ 	.byte	0x00, 0xf5, 0x21, 0x00


	//----- nvinfo : EIATTR_KPARAM_INFO
	.align		4
.L_43:
        /*0038*/ 	.byte	0x04, 0x17
        /*003a*/ 	.short	(.L_45 - .L_44)
.L_44:
        /*003c*/ 	.word	0x00000000
        /*0040*/ 	.short	0x0001
        /*0042*/ 	.short	0x0004
        /*0044*/ 	.byte	0x00, 0xf0, 0x11, 0x00


	//----- nvinfo : EIATTR_KPARAM_INFO
	.align		4
.L_45:
        /*0048*/ 	.byte	0x04, 0x17
        /*004a*/ 	.short	(.L_47 - .L_46)
.L_46:
        /*004c*/ 	.word	0x00000000
        /*0050*/ 	.short	0x0000
        /*0052*/ 	.short	0x0000
        /*0054*/ 	.byte	0x00, 0xf0, 0x11, 0x00


	//----- nvinfo : EIATTR_SPARSE_MMA_MASK
	.align		4
.L_47:
        /*0058*/ 	.byte	0x03, 0x50
        /*005a*/ 	.short	0x0000


	//----- nvinfo : EIATTR_MAXREG_COUNT
	.align		4
        /*005c*/ 	.byte	0x03, 0x1b
        /*005e*/ 	.short	0x00ff


	//----- nvinfo : EIATTR_MERCURY_ISA_VERSION
	.align		4
        /*0060*/ 	.byte	0x03, 0x5f
        /*0062*/ 	.short	0x0101


	//----- nvinfo : EIATTR_VRC_CTA_INIT_COUNT
	.align		4
        /*0064*/ 	.byte	0x02, 0x4a
	.zero		1
	.zero		1


	//----- nvinfo : EIATTR_EXIT_INSTR_OFFSETS
	.align		4
        /*0068*/ 	.byte	0x04, 0x1c
        /*006a*/ 	.short	(.L_49 - .L_48)


	//   ....[0]....
.L_48:
        /*006c*/ 	.word	0x00000070


	//   ....[1]....
        /*0070*/ 	.word	0x000002f0


	//----- nvinfo : EIATTR_CBANK_PARAM_SIZE
	.align		4
.L_49:
        /*0074*/ 	.byte	0x03, 0x19
        /*0076*/ 	.short	0x0020


	//----- nvinfo : EIATTR_PARAM_CBANK
	.align		4
        /*0078*/ 	.byte	0x04, 0x0a
        /*007a*/ 	.short	(.L_51 - .L_50)
	.align		4
.L_50:
        /*007c*/ 	.word	index@(.nv.constant0.crossEntropyLoss)
        /*0080*/ 	.short	0x0380
        /*0082*/ 	.short	0x0020


	//----- nvinfo : EIATTR_SW_WAR
	.align		4
.L_51:
        /*0084*/ 	.byte	0x04, 0x36
        /*0086*/ 	.short	(.L_53 - .L_52)
.L_52:
        /*0088*/ 	.word	0x00000008
.L_53:


//--------------------- .nv.callgraph             --------------------------
	.section	.nv.callgraph,"",@"SHT_CUDA_CALLGRAPH"
	.align	4
	.sectionentsize	8
	.align		4
        /*0000*/ 	.word	0x00000000
	.align		4
        /*0004*/ 	.word	0xffffffff
	.align		4
        /*0008*/ 	.word	0x00000000
	.align		4
        /*000c*/ 	.word	0xfffffffe
	.align		4
        /*0010*/ 	.word	0x00000000
	.align		4
        /*0014*/ 	.word	0xfffffffd
	.align		4
        /*0018*/ 	.word	0x00000000
	.align		4
        /*001c*/ 	.word	0xfffffffc


//--------------------- .text.crossEntropyLossGrad --------------------------
	.section	.text.crossEntropyLossGrad,"ax",@progbits
	.align	128
        .global         crossEntropyLossGrad
        .type           crossEntropyLossGrad,@function
        .size           crossEntropyLossGrad,(.L_x_19 - crossEntropyLossGrad)
        .other          crossEntropyLossGrad,@"STO_CUDA_ENTRY STV_DEFAULT"
crossEntropyLossGrad:
.text.crossEntropyLossGrad:
[----:B------:R-:W-:Y:S01]  /*0000*/  LDC R1, c[0x0][0x37c] ;  /* 0x0000df00ff017b82 */ /* 0x000fe20000000800 */
[----:B------:R-:W0:Y:S07]  /*0010*/  S2R R3, SR_TID.X ;  /* 0x0000000000037919 */ /* 0x000e2e0000002100 */
[----:B------:R-:W0:Y:S01]  /*0020*/  S2UR UR4, SR_CTAID.X ;  /* 0x00000000000479c3 */ /* 0x000e220000002500 */
[----:B------:R-:W1:Y:S07]  /*0030*/  LDCU UR5, c[0x0][0x380] ;  /* 0x00007000ff0577ac */ /* 0x000e6e0008000800 */
[----:B------:R-:W0:Y:S02]  /*0040*/  LDC R0, c[0x0][0x360] ;  /* 0x0000d800ff007b82 */ /* 0x000e240000000800 */
[----:B0-----:R-:W-:-:S05]  /*0050*/  IMAD R0, R0, UR4, R3 ;  /* 0x0000000400007c24 */ /* 0x001fca000f8e0203 */
[----:B-1----:R-:W-:-:S13]  /*0060*/  ISETP.GE.AND P0, PT, R0, UR5, PT ;  /* 0x0000000500007c0c */ /* 0x002fda000bf06270 */
[----:B------:R-:W-:Y:S05]  /*0070*/  @P0 EXIT ;  /* 0x000000000000094d */ /* 0x000fea0003800000 */
[----:B------:R-:W0:Y:S01]  /*0080*/  LDC R3, c[0x0][0x384] ;  /* 0x0000e100ff037b82 */ /* 0x000e220000000800 */
[----:B------:R-:W1:Y:S01]  /*0090*/  LDCU.64 UR6, c[0x0][0x358] ;  /* 0x00006b00ff0677ac */ /* 0x000e620008000a00 */
[----:B0-----:R-:W-:-:S13]  /*00a0*/  ISETP.NE.AND P0, PT, R3, RZ, PT ;  /* 0x000000ff0300720c */ /* 0x001fda0003f05270 */
[----:B-1----:R-:W-:Y:S05]  /*00b0*/  @!P0 BRA `(.L_x_0) ;  /* 0x0000000000d88947 */ /* 0x002fea0003800000 */
[C---:B------:R-:W-:Y:S01]  /*00c0*/  ISETP.GE.U32.AND P0, PT, R3.reuse, 0x8, PT ;  /* 0x000000080300780c */ /* 0x040fe20003f06070 */
[----:B------:R-:W-:Y:S01]  /*00d0*/  IMAD R2, R0, R3, RZ ;  /* 0x0000000300027224 */ /* 0x000fe200078e02ff */
[----:B------:R-:W-:Y:S01]  /*00e0*/  LOP3.LUT R8, R3, 0x7, RZ, 0xc0, !PT ;  /* 0x0000000703087812 */ /* 0x000fe200078ec0ff */
[----:B------:R-:W-:-:S03]  /*00f0*/  IMAD.MOV.U32 R7, RZ, RZ, RZ ;  /* 0x000000ffff077224 */ /* 0x000fc600078e00ff */
[----:B------:R-:W-:-:S07]  /*0100*/  ISETP.NE.AND P1, PT, R8, RZ, PT ;  /* 0x000000ff0800720c */ /* 0x000fce0003f25270 */
[----:B------:R-:W-:Y:S06]  /*0110*/  @!P0 BRA `(.L_x_1) ;  /* 0x0000000000548947 */ /* 0x000fec0003800000 */
[----:B------:R-:W0:Y:S01]  /*0120*/  LDCU.64 UR4, c[0x0][0x3a0] ;  /* 0x00007400ff0477ac */ /* 0x000e220008000a00 */
[----:B------:R-:W-:Y:S01]  /*0130*/  LOP3.LUT R7, R3, 0xfffffff8, RZ, 0xc0, !PT ;  /* 0xfffffff803077812 */ /* 0x000fe200078ec0ff */
[----:B------:R-:W-:-:S04]  /*0140*/  IMAD.MOV.U32 R9, RZ, RZ, R2 ;  /* 0x000000ffff097224 */ /* 0x000fc800078e0002 */
[----:B------:R-:W-:Y:S01]  /*0150*/  IMAD.MOV R6, RZ, RZ, -R7 ;  /* 0x000000ffff067224 */ /* 0x000fe200078e0a07 */
[----:B0-----:R-:W-:-:S04]  /*0160*/  UIADD3 UR4, UP0, UPT, UR4, 0x10, URZ ;  /* 0x0000001004047890 */ /* 0x001fc8000ff1e0ff */
[----:B------:R-:W-:-:S12]  /*0170*/  UIADD3.X UR5, UPT, UPT, URZ, UR5, URZ, UP0, !UPT ;  /* 0x00000005ff057290 */ /* 0x000fd800087fe4ff */
.L_x_2:
[----:B0-----:R-:W-:Y:S02]  /*0180*/  IMAD.U32 R4, RZ, RZ, UR4 ;  /* 0x00000004ff047e24 */ /* 0x001fe4000f8e00ff */
[----:B------:R-:W-:Y:S02]  /*0190*/  IMAD.U32 R5, RZ, RZ, UR5 ;  /* 0x00000005ff057e24 */ /* 0x000fe4000f8e00ff */
[----:B------:R-:W-:Y:S02]  /*01a0*/  VIADD R6, R6, 0x8 ;  /* 0x0000000806067836 */ /* 0x000fe40000000000 */
[----:B------:R-:W-:-:S03]  /*01b0*/  IMAD.WIDE R4, R9, 0x4, R4 ;  /* 0x0000000409047825 */ /* 0x000fc600078e0204 */
[----:B------:R-:W-:Y:S01]  /*01c0*/  ISETP.NE.AND P0, PT, R6, RZ, PT ;  /* 0x000000ff0600720c */ /* 0x000fe20003f05270 */
[----:B------:R-:W-:Y:S01]  /*01d0*/  VIADD R9, R9, 0x8 ;  /* 0x0000000809097836 */ /* 0x000fe20000000000 */
[----:B------:R0:W-:Y:S04]  /*01e0*/  STG.E desc[UR6][R4.64+-0x10], RZ ;  /* 0xfffff0ff04007986 */ /* 0x0001e8000c101906 */
[----:B------:R0:W-:Y:S04]  /*01f0*/  STG.E desc[UR6][R4.64+-0xc], RZ ;  /* 0xfffff4ff04007986 */ /* 0x0001e8000c101906 */
[----:B------:R0:W-:Y:S04]  /*0200*/  STG.E desc[UR6][R4.64+-0x8], RZ ;  /* 0xfffff8ff04007986 */ /* 0x0001e8000c101906 */
[----:B------:R0:W-:Y:S04]  /*0210*/  STG.E desc[UR6][R4.64+-0x4], RZ ;  /* 0xfffffcff04007986 */ /* 0x0001e8000c101906 */
[----:B------:R0:W-:Y:S04]  /*0220*/  STG.E desc[UR6][R4.64], RZ ;  /* 0x000000ff04007986 */ /* 0x0001e8000c101906 */
[----:B------:R0:W-:Y:S04]  /*0230*/  STG.E desc[UR6][R4.64+0x4], RZ ;  /* 0x000004ff04007986 */ /* 0x0001e8000c101906 */
[----:B------:R0:W-:Y:S04]  /*0240*/  STG.E desc[UR6][R4.64+0x8], RZ ;  /* 0x000008ff04007986 */ /* 0x0001e8000c101906 */
[----:B------:R0:W-:Y:S01]  /*0250*/  STG.E desc[UR6][R4.64+0xc], RZ ;  /* 0x00000cff04007986 */ /* 0x0001e2000c101906 */
[----:B------:R-:W-:Y:S05]  /*0260*/  @P0 BRA `(.L_x_2) ;  /* 0xfffffffc00c40947 */ /* 0x000fea000383ffff */
.L_x_1:
[----:B------:R-:W-:Y:S05]  /*0270*/  @!P1 BRA `(.L_x_0) ;  /* 0x0000000000689947 */ /* 0x000fea0003800000 */
[----:B------:R-:W-:Y:S02]  /*0280*/  ISETP.GE.U32.AND P0, PT, R8, 0x4, PT ;  /* 0x000000040800780c */ /* 0x000fe40003f06070 */
[----:B------:R-:W-:-:S04]  /*0290*/  LOP3.LUT R6, R3, 0x3, RZ, 0xc0, !PT ;  /* 0x0000000303067812 */ /* 0x000fc800078ec0ff */
[----:B------:R-:W-:-:S07]  /*02a0*/  ISETP.NE.AND P1, PT, R6, RZ, PT ;  /* 0x000000ff0600720c */ /* 0x000fce0003f25270 */
[----:B------:R-:W-:Y:S06]  /*02b0*/  @!P0 BRA `(.L_x_3) ;  /* 0x0000000000208947 */ /* 0x000fec0003800000 */
[----:B0-----:R-:W0:Y:S01]  /*02c0*/  LDC.64 R4, c[0x0][0x3a0] ;  /* 0x0000e800ff047b82 */ /* 0x001e220000000a00 */
[----:B------:R-:W-:Y:S02]  /*02d0*/  IMAD.IADD R9, R2, 0x1, R7 ;  /* 0x0000000102097824 */ /* 0x000fe400078e0207 */
[----:B------:R-:W-:Y:S02]  /*02e0*/  VIADD R7, R7, 0x4 ;  /* 0x0000000407077836 */ /* 0x000fe40000000000 */
[----:B0-----:R-:W-:-:S05]  /*02f0*/  IMAD.WIDE R4, R9, 0x4, R4 ;  /* 0x0000000409047825 */ /* 0x001fca00078e0204 */
[----:B------:R1:W-:Y:S04]  /*0300*/  STG.E desc[UR6][R4.64], RZ ;  /* 0x000000ff04007986 */ /* 0x0003e8000c101906 */
[----:B------:R1:W-:Y:S04]  /*0310*/  STG.E desc[UR6][R4.64+0x4], RZ ;  /* 0x000004ff04007986 */ /* 0x0003e8000c101906 */
[----:B------:R1:W-:Y:S04]  /*0320*/  STG.E desc[UR6][R4.64+0x8], RZ ;  /* 0x000008ff04007986 */ /* 0x0003e8000c101906 */
[----:B------:R1:W-:Y:S02]  /*0330*/  STG.E desc[UR6][R4.64+0xc], RZ ;  /* 0x00000cff04007986 */ /* 0x0003e4000c101906 */
.L_x_3:
[----:B------:R-:W-:Y:S05]  /*0340*/  @!P1 BRA `(.L_x_0) ;  /* 0x0000000000349947 */ /* 0x000fea0003800000 */
[----:B01----:R-:W-:Y:S02]  /*0350*/  LOP3.LUT R4, R3, 0x1, RZ, 0xc0, !PT ;  /* 0x0000000103047812 */ /* 0x003fe400078ec0ff */
[----:B------:R-:W-:Y:S02]  /*0360*/  ISETP.NE.AND P0, PT, R6, 0x1, PT ;  /* 0x000000010600780c */ /* 0x000fe40003f05270 */
[----:B------:R-:W-:-:S11]  /*0370*/  ISETP.NE.U32.AND P1, PT, R4, 0x1, PT ;  /* 0x000000010400780c */ /* 0x000fd60003f25070 */
[----:B------:R-:W0:Y:S01]  /*0380*/  @P0 LDC.64 R4, c[0x0][0x3a0] ;  /* 0x0000e800ff040b82 */ /* 0x000e220000000a00 */
[----:B------:R-:W-:Y:S02]  /*0390*/  @P0 IMAD.IADD R13, R2, 0x1, R7 ;  /* 0x00000001020d0824 */ /* 0x000fe400078e0207 */
[----:B------:R-:W-:-:S04]  /*03a0*/  @P0 VIADD R7, R7, 0x2 ;  /* 0x0000000207070836 */ /* 0x000fc80000000000 */
[----:B------:R-:W-:Y:S01]  /*03b0*/  @!P1 IMAD.IADD R11, R2, 0x1, R7 ;  /* 0x00000001020b9824 */ /* 0x000fe200078e0207 */
[----:B------:R-:W1:Y:S01]  /*03c0*/  @!P1 LDC.64 R8, c[0x0][0x3a0] ;  /* 0x0000e800ff089b82 */ /* 0x000e620000000a00 */
[----:B0-----:R-:W-:-:S05]  /*03d0*/  @P0 IMAD.WIDE R6, R13, 0x4, R4 ;  /* 0x000000040d060825 */ /* 0x001fca00078e0204 */
[----:B------:R2:W-:Y:S01]  /*03e0*/  @P0 STG.E desc[UR6][R6.64], RZ ;  /* 0x000000ff06000986 */ /* 0x0005e2000c101906 */
[----:B-1----:R-:W-:-:S03]  /*03f0*/  @!P1 IMAD.WIDE R4, R11, 0x4, R8 ;  /* 0x000000040b049825 */ /* 0x002fc600078e0208 */
[----:B------:R2:W-:Y:S04]  /*0400*/  @P0 STG.E desc[UR6][R6.64+0x4], RZ ;  /* 0x000004ff06000986 */ /* 0x0005e8000c101906 */
[----:B------:R2:W-:Y:S02]  /*0410*/  @!P1 STG.E desc[UR6][R4.64], RZ ;  /* 0x000000ff04009986 */ /* 0x0005e4000c101906 */
.L_x_0:
[----:B012---:R-:W0:Y:S08]  /*0420*/  LDC.64 R4, c[0x0][0x390] ;  /* 0x0000e400ff047b82 */ /* 0x007e300000000a00 */
[----:B------:R-:W1:Y:S08]  /*0430*/  LDC.64 R8, c[0x0][0x388] ;  /* 0x0000e200ff087b82 */ /* 0x000e700000000a00 */
[----:B------:R-:W2:Y:S01]  /*0440*/  LDC.64 R6, c[0x0][0x398] ;  /* 0x0000e600ff067b82 */ /* 0x000ea20000000a00 */
[----:B0-----:R-:W-:-:S06]  /*0450*/  IMAD.WIDE R4, R0, 0x4, R4 ;  /* 0x0000000400047825 */ /* 0x001fcc00078e0204 */
[----:B------:R-:W3:Y:S01]  /*0460*/  LDG.E R4, desc[UR6][R4.64] ;  /* 0x0000000604047981 */ /* 0x000ee2000c1e1900 */
[C---:B--2---:R-:W-:Y:S01]  /*0470*/  IMAD.WIDE R6, R0.reuse, 0x4, R6 ;  /* 0x0000000400067825 */ /* 0x044fe200078e0206 */
[----:B---3--:R-:W0:Y:S03]  /*0480*/  F2I.TRUNC.NTZ R2, R4 ;  /* 0x0000000400027305 */ /* 0x008e26000020f100 */
[----:B0-----:R-:W-:Y:S02]  /*0490*/  IMAD R2, R0, R3, R2 ;  /* 0x0000000300027224 */ /* 0x001fe400078e0202 */
[----:B------:R-:W2:Y:S02]  /*04a0*/  LDG.E R0, desc[UR6][R6.64] ;  /* 0x0000000606007981 */ /* 0x000ea4000c1e1900 */
[----:B-1----:R-:W-:-:S05]  /*04b0*/  IMAD.WIDE R8, R2, 0x4, R8 ;  /* 0x0000000402087825 */ /* 0x002fca00078e0208 */
[----:B------:R-:W3:Y:S01]  /*04c0*/  LDG.E R3, desc[UR6][R8.64] ;  /* 0x0000000608037981 */ /* 0x000ee2000c1e1900 */
[----:B------:R-:W-:Y:S01]  /*04d0*/  BSSY.RECONVERGENT B0, `(.L_x_4) ;  /* 0x000000c000007945 */ /* 0x000fe20003800200 */
[----:B---3--:R-:W0:Y:S08]  /*04e0*/  MUFU.RCP R10, R3 ;  /* 0x00000003000a7308 */ /* 0x008e300000001000 */
[----:B--2---:R-:W1:Y:S01]  /*04f0*/  FCHK P0, R0, R3 ;  /* 0x0000000300007302 */ /* 0x004e620000000000 */
[----:B0-----:R-:W-:-:S04]  /*0500*/  FFMA R11, -R3, R10, 1 ;  /* 0x3f800000030b7423 */ /* 0x001fc8000000010a */
[----:B------:R-:W-:-:S04]  /*0510*/  FFMA R11, R10, R11, R10 ;  /* 0x0000000b0a0b7223 */ /* 0x000fc8000000000a */
[----:B------:R-:W-:-:S04]  /*0520*/  FFMA R4, R0, R11, RZ ;  /* 0x0000000b00047223 */ /* 0x000fc800000000ff */
[----:B------:R-:W-:-:S04]  /*0530*/  FFMA R5, -R3, R4, R0 ;  /* 0x0000000403057223 */ /* 0x000fc80000000100 */
[----:B------:R-:W-:Y:S01]  /*0540*/  FFMA R11, R11, R5, R4 ;  /* 0x000000050b0b7223 */ /* 0x000fe20000000004 */
[----:B-1----:R-:W-:Y:S06]  /*0550*/  @!P0 BRA `(.L_x_5) ;  /* 0x00000000000c8947 */ /* 0x002fec0003800000 */
[----:B------:R-:W-:-:S07]  /*0560*/  MOV R4, 0x580 ;  /* 0x0000058000047802 */ /* 0x000fce0000000f00 */
[----:B------:R-:W-:Y:S05]  /*0570*/  CALL.REL.NOINC `($__internal_0_$__cuda_sm3x_div_rn_noftz_f32_slowpath) ;  /* 0x0000000000187944 */ /* 0x000fea0003c00000 */
[----:B------:R-:W-:-:S07]  /*0580*/  IMAD.MOV.U32 R11, RZ, RZ, R0 ;  /* 0x000000ffff0b7224 */ /* 0x000fce00078e0000 */
.L_x_5:
[----:B------:R-:W-:Y:S05]  /*0590*/  BSYNC.RECONVERGENT B0 ;  /* 0x0000000000007941 */ /* 0x000fea0003800200 */
.L_x_4:
[----:B------:R-:W0:Y:S02]  /*05a0*/  LDC.64 R4, c[0x0][0x3a0] ;  /* 0x0000e800ff047b82 */ /* 0x000e240000000a00 */
[----:B0-----:R-:W-:-:S05]  /*05b0*/  IMAD.WIDE R2, R2, 0x4, R4 ;  /* 0x0000000402027825 */ /* 0x001fca00078e0204 */
[----:B------:R-:W-:Y:S01]  /*05c0*/  STG.E desc[UR6][R2.64], R11 ;  /* 0x0000000b02007986 */ /* 0x000fe2000c101906 */
[----:B------:R-:W-:Y:S05]  /*05d0*/  EXIT ;  /* 0x000000000000794d */ /* 0x000fea0003800000 */
        .weak           $__internal_0_$__cuda_sm3x_div_rn_noftz_f32_slowpath
        .type           $__internal_0_$__cuda_sm3x_div_rn_noftz_f32_slowpath,@function
        .size           $__internal_0_$__cuda_sm3x_div_rn_noftz_f32_slowpath,(.L_x_19 - $__internal_0_$__cuda_sm3x_div_rn_noftz_f32_slowpath)
$__internal_0_$__cuda_sm3x_div_rn_noftz_f32_slowpath:
[--C-:B------:R-:W-:Y:S01]  /*05e0*/  SHF.R.U32.HI R6, RZ, 0x17, R3.reuse ;  /* 0x00000017ff067819 */ /* 0x100fe20000011603 */
[----:B------:R-:W-:Y:S01]  /*05f0*/  BSSY.RECONVERGENT B1, `(.L_x_6) ;  /* 0x0000064000017945 */ /* 0x000fe20003800200 */
[--C-:B------:R-:W-:Y:S01]  /*0600*/  SHF.R.U32.HI R5, RZ, 0x17, R0.reuse ;  /* 0x00000017ff057819 */ /* 0x100fe20000011600 */
[----:B------:R-:W-:Y:S01]  /*0610*/  IMAD.MOV.U32 R7, RZ, RZ, R0 ;  /* 0x000000ffff077224 */ /* 0x000fe200078e0000 */
[----:B------:R-:W-:Y:S01]  /*0620*/  LOP3.LUT R6, R6, 0xff, RZ, 0xc0, !PT ;  /* 0x000000ff06067812 */ /* 0x000fe200078ec0ff */
[----:B------:R-:W-:Y:S01]  /*0630*/  IMAD.MOV.U32 R8, RZ, RZ, R3 ;  /* 0x000000ffff087224 */ /* 0x000fe200078e0003 */
[----:B------:R-:W-:-:S03]  /*0640*/  LOP3.LUT R5, R5, 0xff, RZ, 0xc0, !PT ;  /* 0x000000ff05057812 */ /* 0x000fc600078ec0ff */
[----:B------:R-:W-:Y:S02]  /*0650*/  VIADD R11, R6, 0xffffffff ;  /* 0xffffffff060b7836 */ /* 0x000fe40000000000 */
[----:B------:R-:W-:-:S03]  /*0660*/  VIADD R10, R5, 0xffffffff ;  /* 0xffffffff050a7836 */ /* 0x000fc60000000000 */
[----:B------:R-:W-:-:S04]  /*0670*/  ISETP.GT.U32.AND P0, PT, R11, 0xfd, PT ;  /* 0x000000fd0b00780c */ /* 0x000fc80003f04070 */
[----:B------:R-:W-:-:S13]  /*0680*/  ISETP.GT.U32.OR P0, PT, R10, 0xfd, P0 ;  /* 0x000000fd0a00780c */ /* 0x000fda0000704470 */
[----:B------:R-:W-:Y:S01]  /*0690*/  @!P0 IMAD.MOV.U32 R9, RZ, RZ, RZ ;  /* 0x000000ffff098224 */ /* 0x000fe200078e00ff */
[----:B------:R-:W-:Y:S06]  /*06a0*/  @!P0 BRA `(.L_x_7) ;  /* 0x00000000005c8947 */ /* 0x000fec0003800000 */
[----:B------:R-:W-:Y:S02]  /*06b0*/  FSETP.GTU.FTZ.AND P0, PT, |R0|, +INF , PT ;  /* 0x7f8000000000780b */ /* 0x000fe40003f1c200 */
[----:B------:R-:W-:-:S04]  /*06c0*/  FSETP.GTU.FTZ.AND P1, PT, |R3|, +INF , PT ;  /* 0x7f8000000300780b */ /* 0x000fc80003f3c200 */
[----:B------:R-:W-:-:S13]  /*06d0*/  PLOP3.LUT P0, PT, P0, P1, PT, 0xf8, 0x8f ;  /* 0x00000000008f781c */ /* 0x000fda0000703f70 */
[----:B------:R-:W-:Y:S05]  /*06e0*/  @P0 BRA `(.L_x_8) ;  /* 0x00000004004c0947 */ /* 0x000fea0003800000 */
[----:B------:R-:W-:-:S13]  /*06f0*/  LOP3.LUT P0, RZ, R8, 0x7fffffff, R7, 0xc8, !PT ;  /* 0x7fffffff08ff7812 */ /* 0x000fda000780c807 */
[----:B------:R-:W-:Y:S05]  /*0700*/  @!P0 BRA `(.L_x_9) ;  /* 0x00000004003c8947 */ /* 0x000fea0003800000 */
[C---:B------:R-:W-:Y:S02]  /*0710*/  FSETP.NEU.FTZ.AND P2, PT, |R0|.reuse, +INF , PT ;  /* 0x7f8000000000780b */ /* 0x040fe40003f5d200 */
[----:B------:R-:W-:Y:S02]  /*0720*/  FSETP.NEU.FTZ.AND P1, PT, |R3|, +INF , PT ;  /* 0x7f8000000300780b */ /* 0x000fe40003f3d200 */
[----:B------:R-:W-:-:S11]  /*0730*/  FSETP.NEU.FTZ.AND P0, PT, |R0|, +INF , PT ;  /* 0x7f8000000000780b */ /* 0x000fd60003f1d200 */
[----:B------:R-:W-:Y:S05]  /*0740*/  @!P1 BRA !P2, `(.L_x_9) ;  /* 0x00000004002c9947 */ /* 0x000fea0005000000 */
[----:B------:R-:W-:-:S04]  /*0750*/  LOP3.LUT P2, RZ, R7, 0x7fffffff, RZ, 0xc0, !PT ;  /* 0x7fffffff07ff7812 */ /* 0x000fc8000784c0ff */
[----:B------:R-:W-:-:S13]  /*0760*/  PLOP3.LUT P1, PT, P1, P2, PT, 0x2f, 0xf2 ;  /* 0x0000000000f2781c */ /* 0x000fda0000f24577 */
[----:B------:R-:W-:Y:S05]  /*0770*/  @P1 BRA `(.L_x_10) ;  /* 0x0000000400181947 */ /* 0x000fea0003800000 */
[----:B------:R-:W-:-:S04]  /*0780*/  LOP3.LUT P1, RZ, R8, 0x7fffffff, RZ, 0xc0, !PT ;  /* 0x7fffffff08ff7812 */ /* 0x000fc8000782c0ff */
[----:B------:R-:W-:-:S13]  /*0790*/  PLOP3.LUT P0, PT, P0, P1, PT, 0x2f, 0xf2 ;  /* 0x0000000000f2781c */ /* 0x000fda0000702577 */
[----:B------:R-:W-:Y:S05]  /*07a0*/  @P0 BRA `(.L_x_11) ;  /* 0x0000000400000947 */ /* 0x000fea0003800000 */
[----:B------:R-:W-:Y:S02]  /*07b0*/  ISETP.GE.AND P0, PT, R10, RZ, PT ;  /* 0x000000ff0a00720c */ /* 0x000fe40003f06270 */
[----:B------:R-:W-:-:S11]  /*07c0*/  ISETP.GE.AND P1, PT, R11, RZ, PT ;  /* 0x000000ff0b00720c */ /* 0x000fd60003f26270 */
[----:B------:R-:W-:Y:S02]  /*07d0*/  @P0 IMAD.MOV.U32 R9, RZ, RZ, RZ ;  /* 0x000000ffff090224 */ /* 0x000fe400078e00ff */
[----:B------:R-:W-:Y:S01]  /*07e0*/  @!P0 FFMA R7, R0, 1.84467440737095516160e+19, RZ ;  /* 0x5f80000000078823 */ /* 0x000fe200000000ff */
[----:B------:R-:W-:Y:S02]  /*07f0*/  @!P0 IMAD.MOV.U32 R9, RZ, RZ, -0x40 ;  /* 0xffffffc0ff098424 */ /* 0x000fe400078e00ff */
[----:B------:R-:W-:Y:S02]  /*0800*/  @!P1 FFMA R8, R3, 1.84467440737095516160e+19, RZ ;  /* 0x5f80000003089823 */ /* 0x000fe400000000ff */
[----:B------:R-:W-:-:S07]  /*0810*/  @!P1 VIADD R9, R9, 0x40 ;  /* 0x0000004009099836 */ /* 0x000fce0000000000 */
.L_x_7:
[----:B------:R-:W-:Y:S01]  /*0820*/  LEA R3, R6, 0xc0800000, 0x17 ;  /* 0xc080000006037811 */ /* 0x000fe200078eb8ff */
[----:B------:R-:W-:Y:S01]  /*0830*/  VIADD R5, R5, 0xffffff81 ;  /* 0xffffff8105057836 */ /* 0x000fe20000000000 */
[----:B------:R-:W-:Y:S03]  /*0840*/  BSSY.RECONVERGENT B2, `(.L_x_12) ;  /* 0x0000035000027945 */ /* 0x000fe60003800200 */
[----:B------:R-:W-:Y:S01]  /*0850*/  IMAD.IADD R3, R8, 0x1, -R3 ;  /* 0x0000000108037824 */ /* 0x000fe200078e0a03 */
[C---:B------:R-:W-:Y:S01]  /*0860*/  IADD3 R6, PT, PT, R5.reuse, 0x7f, -R6 ;  /* 0x0000007f05067810 */ /* 0x040fe20007ffe806 */
[----:B------:R-:W-:Y:S02]  /*0870*/  IMAD R0, R5, -0x800000, R7 ;  /* 0xff80000005007824 */ /* 0x000fe400078e0207 */
[----:B------:R-:W0:Y:S01]  /*0880*/  MUFU.RCP R8, R3 ;  /* 0x0000000300087308 */ /* 0x000e220000001000 */
[----:B------:R-:W-:Y:S01]  /*0890*/  FADD.FTZ R11, -R3, -RZ ;  /* 0x800000ff030b7221 */ /* 0x000fe20000010100 */
[----:B------:R-:W-:-:S03]  /*08a0*/  IMAD.IADD R6, R6, 0x1, R9 ;  /* 0x0000000106067824 */ /* 0x000fc600078e0209 */
[----:B0-----:R-:W-:-:S04]  /*08b0*/  FFMA R13, R8, R11, 1 ;  /* 0x3f800000080d7423 */ /* 0x001fc8000000000b */
[----:B------:R-:W-:-:S04]  /*08c0*/  FFMA R10, R8, R13, R8 ;  /* 0x0000000d080a7223 */ /* 0x000fc80000000008 */
[----:B------:R-:W-:-:S04]  /*08d0*/  FFMA R7, R0, R10, RZ ;  /* 0x0000000a00077223 */ /* 0x000fc800000000ff */
[----:B------:R-:W-:-:S04]  /*08e0*/  FFMA R8, R11, R7, R0 ;  /* 0x000000070b087223 */ /* 0x000fc80000000000 */
[----:B------:R-:W-:-:S04]  /*08f0*/  FFMA R7, R10, R8, R7 ;  /* 0x000000080a077223 */ /* 0x000fc80000000007 */
[----:B------:R-:W-:-:S04]  /*0900*/  FFMA R8, R11, R7, R0 ;  /* 0x000000070b087223 */ /* 0x000fc80000000000 */
[----:B------:R-:W-:-:S05]  /*0910*/  FFMA R0, R10, R8, R7 ;  /* 0x000000080a007223 */ /* 0x000fca0000000007 */
[----:B------:R-:W-:-:S04]  /*0920*/  SHF.R.U32.HI R3, RZ, 0x17, R0 ;  /* 0x00000017ff037819 */ /* 0x000fc80000011600 */
[----:B------:R-:W-:-:S05]  /*0930*/  LOP3.LUT R3, R3, 0xff, RZ, 0xc0, !PT ;  /* 0x000000ff03037812 */ /* 0x000fca00078ec0ff */
[----:B------:R-:W-:-:S04]  /*0940*/  IMAD.IADD R9, R3, 0x1, R6 ;  /* 0x0000000103097824 */ /* 0x000fc800078e0206 */
[----:B------:R-:W-:-:S05]  /*0950*/  VIADD R3, R9, 0xffffffff ;  /* 0xffffffff09037836 */ /* 0x000fca0000000000 */
[----:B------:R-:W-:-:S13]  /*0960*/  ISETP.GE.U32.AND P0, PT, R3, 0xfe, PT ;  /* 0x000000fe0300780c */ /* 0x000fda0003f06070 */
[----:B------:R-:W-:Y:S05]  /*0970*/  @!P0 BRA `(.L_x_13) ;  /* 0x0000000000808947 */ /* 0x000fea0003800000 */
[----:B------:R-:W-:-:S13]  /*0980*/  ISETP.GT.AND P0, PT, R9, 0xfe, PT ;  /* 0x000000fe0900780c */ /* 0x000fda0003f04270 */
[----:B------:R-:W-:Y:S05]  /*0990*/  @P0 BRA `(.L_x_14) ;  /* 0x00000000006c0947 */ /* 0x000fea0003800000 */
[----:B------:R-:W-:-:S13]  /*09a0*/  ISETP.GE.AND P0, PT, R9, 0x1, PT ;  /* 0x000000010900780c */ /* 0x000fda0003f06270 */
[----:B------:R-:W-:Y:S05]  /*09b0*/  @P0 BRA `(.L_x_15) ;  /* 0x0000000000740947 */ /* 0x000fea0003800000 */
[----:B------:R-:W-:Y:S02]  /*09c0*/  ISETP.GE.AND P0, PT, R9, -0x18, PT ;  /* 0xffffffe80900780c */ /* 0x000fe40003f06270 */
[----:B------:R-:W-:-:S11]  /*09d0*/  LOP3.LUT R0, R0, 0x80000000, RZ, 0xc0, !PT ;  /* 0x8000000000007812 */ /* 0x000fd600078ec0ff */
[----:B------:R-:W-:Y:S05]  /*09e0*/  @!P0 BRA `(.L_x_15) ;  /* 0x0000000000688947 */ /* 0x000fea0003800000 */
[CCC-:B------:R-:W-:Y:S01]  /*09f0*/  FFMA.RZ R3, R10.reuse, R8.reuse, R7.reuse ;  /* 0x000000080a037223 */ /* 0x1c0fe2000000c007 */
[CCC-:B------:R-:W-:Y:S01]  /*0a00*/  FFMA.RM R6, R10.reuse, R8.reuse, R7.reuse ;  /* 0x000000080a067223 */ /* 0x1c0fe20000004007 */
[C---:B------:R-:W-:Y:S02]  /*0a10*/  ISETP.NE.AND P2, PT, R9.reuse, RZ, PT ;  /* 0x000000ff0900720c */ /* 0x040fe40003f45270 */
[----:B------:R-:W-:Y:S02]  /*0a20*/  ISETP.NE.AND P1, PT, R9, RZ, PT ;  /* 0x000000ff0900720c */ /* 0x000fe40003f25270 */
[----:B------:R-:W-:Y:S01]  /*0a30*/  LOP3.LUT R5, R3, 0x7fffff, RZ, 0xc0, !PT ;  /* 0x007fffff03057812 */ /* 0x000fe200078ec0ff */
[----:B------:R-:W-:Y:S01]  /*0a40*/  FFMA.RP R3, R10, R8, R7 ;  /* 0x000000080a037223 */ /* 0x000fe20000008007 */
[----:B------:R-:W-:Y:S02]  /*0a50*/  VIADD R8, R9, 0x20 ;  /* 0x0000002009087836 */ /* 0x000fe40000000000 */
[----:B------:R-:W-:Y:S01]  /*0a60*/  LOP3.LUT R5, R5, 0x800000, RZ, 0xfc, !PT ;  /* 0x0080000005057812 */ /* 0x000fe200078efcff */
[----:B------:R-:W-:Y:S01]  /*0a70*/  IMAD.MOV R7, RZ, RZ, -R9 ;  /* 0x000000ffff077224 */ /* 0x000fe200078e0a09 */
[----:B------:R-:W-:-:S02]  /*0a80*/  FSETP.NEU.FTZ.AND P0, PT, R3, R6, PT ;  /* 0x000000060300720b */ /* 0x000fc40003f1d000 */
[----:B------:R-:W-:Y:S02]  /*0a90*/  SHF.L.U32 R8, R5, R8, RZ ;  /* 0x0000000805087219 */ /* 0x000fe400000006ff */
[----:B------:R-:W-:Y:S02]  /*0aa0*/  SEL R6, R7, RZ, P2 ;  /* 0x000000ff07067207 */ /* 0x000fe40001000000 */
[----:B------:R-:W-:Y:S02]  /*0ab0*/  ISETP.NE.AND P1, PT, R8, RZ, P1 ;  /* 0x000000ff0800720c */ /* 0x000fe40000f25270 */
[----:B------:R-:W-:Y:S02]  /*0ac0*/  SHF.R.U32.HI R6, RZ, R6, R5 ;  /* 0x00000006ff067219 */ /* 0x000fe40000011605 */
[----:B------:R-:W-:Y:S02]  /*0ad0*/  PLOP3.LUT P0, PT, P0, P1, PT, 0xf8, 0x8f ;  /* 0x00000000008f781c */ /* 0x000fe40000703f70 */
[----:B------:R-:W-:-:S02]  /*0ae0*/  SHF.R.U32.HI R8, RZ, 0x1, R6 ;  /* 0x00000001ff087819 */ /* 0x000fc40000011606 */
[----:B------:R-:W-:-:S04]  /*0af0*/  SEL R3, RZ, 0x1, !P0 ;  /* 0x00000001ff037807 */ /* 0x000fc80004000000 */
[----:B------:R-:W-:-:S04]  /*0b00*/  LOP3.LUT R3, R3, 0x1, R8, 0xf8, !PT ;  /* 0x0000000103037812 */ /* 0x000fc800078ef808 */
[----:B------:R-:W-:-:S05]  /*0b10*/  LOP3.LUT R3, R3, R6, RZ, 0xc0, !PT ;  /* 0x0000000603037212 */ /* 0x000fca00078ec0ff */
[----:B------:R-:W-:-:S05]  /*0b20*/  IMAD.IADD R3, R8, 0x1, R3 ;  /* 0x0000000108037824 */ /* 0x000fca00078e0203 */
[----:B------:R-:W-:Y:S01]  /*0b30*/  LOP3.LUT R0, R3, R0, RZ, 0xfc, !PT ;  /* 0x0000000003007212 */ /* 0x000fe200078efcff */
[----:B------:R-:W-:Y:S06]  /*0b40*/  BRA `(.L_x_15) ;  /* 0x0000000000107947 */ /* 0x000fec0003800000 */
.L_x_14:
[----:B------:R-:W-:-:S04]  /*0b50*/  LOP3.LUT R0, R0, 0x80000000, RZ, 0xc0, !PT ;  /* 0x8000000000007812 */ /* 0x000fc800078ec0ff */
[----:B------:R-:W-:Y:S01]  /*0b60*/  LOP3.LUT R0, R0, 0x7f800000, RZ, 0xfc, !PT ;  /* 0x7f80000000007812 */ /* 0x000fe200078efcff */
[----:B------:R-:W-:Y:S06]  /*0b70*/  BRA `(.L_x_15) ;  /* 0x0000000000047947 */ /* 0x000fec0003800000 */
.L_x_13:
[----:B------:R-:W-:-:S07]  /*0b80*/  IMAD R0, R6, 0x800000, R0 ;  /* 0x0080000006007824 */ /* 0x000fce00078e0200 */
.L_x_15:
[----:B------:R-:W-:Y:S05]  /*0b90*/  BSYNC.RECONVERGENT B2 ;  /* 0x0000000000027941 */ /* 0x000fea0003800200 */
.L_x_12:
[----:B------:R-:W-:Y:S05]  /*0ba0*/  BRA `(.L_x_16) ;  /* 0x0000000000207947 */ /* 0x000fea0003800000 */
.L_x_11:
[----:B------:R-:W-:-:S04]  /*0bb0*/  LOP3.LUT R0, R8, 0x80000000, R7, 0x48, !PT ;  /* 0x8000000008007812 */ /* 0x000fc800078e4807 */
[----:B------:R-:W-:Y:S01]  /*0bc0*/  LOP3.LUT R0, R0, 0x7f800000, RZ, 0xfc, !PT ;  /* 0x7f80000000007812 */ /* 0x000fe200078efcff */
[----:B------:R-:W-:Y:S06]  /*0bd0*/  BRA `(.L_x_16) ;  /* 0x0000000000147947 */ /* 0x000fec0003800000 */
.L_x_10:
[----:B------:R-:W-:Y:S01]  /*0be0*/  LOP3.LUT R0, R8, 0x80000000, R7, 0x48, !PT ;  /* 0x8000000008007812 */ /* 0x000fe200078e4807 */
[----:B------:R-:W-:Y:S06]  /*0bf0*/  BRA `(.L_x_16) ;  /* 0x00000000000c7947 */ /* 0x000fec0003800000 */
.L_x_9:
[----:B------:R-:W0:Y:S01]  /*0c00*/  MUFU.RSQ R0, -QNAN ;  /* 0xffc0000000007908 */ /* 0x000e220000001400 */
[----:B------:R-:W-:Y:S05]  /*0c10*/  BRA `(.L_x_16) ;  /* 0x0000000000047947 */ /* 0x000fea0003800000 */
.L_x_8:
[----:B------:R-:W-:-:S07]  /*0c20*/  FADD.FTZ R0, R0, R3 ;  /* 0x0000000300007221 */ /* 0x000fce0000010000 */
.L_x_16:
[----:B------:R-:W-:Y:S05]  /*0c30*/  BSYNC.RECONVERGENT B1 ;  /* 0x0000000000017941 */ /* 0x000fea0003800200 */
.L_x_6:
[----:B------:R-:W-:-:S04]  /*0c40*/  IMAD.MOV.U32 R5, RZ, RZ, 0x0 ;  /* 0x00000000ff057424 */ /* 0x000fc800078e00ff */
[----:B0-----:R-:W-:Y:S05]  /*0c50*/  RET.REL.NODEC R4 `(crossEntropyLossGrad) ;  /* 0xfffffff004e87950 */ /* 0x001fea0003c3ffff */
.L_x_17:
[----:B------:R-:W-:-:S00]  /*0c60*/  BRA `(.L_x_17) ;  /* 0xfffffffc00fc7947 */ /* 0x000fc0000383ffff */
[----:B------:R-:W-:-:S00]  /*0c70*/  NOP ;  /* 0x0000000000007918 */ /* 0x000fc00000000000 */
        /* <DEDUP_REMOVED lines=8> */
.L_x_19:


//--------------------- .text.crossEntropyLoss    --------------------------
	.section	.text.crossEntropyLoss,"ax",@progbits
	.align	128
        .global         crossEntropyLoss
        .type           crossEntropyLoss,@function
        .size           crossEntropyLoss,(.L_x_21 - crossEntropyLoss)
        .other          crossEntropyLoss,@"STO_CUDA_ENTRY STV_DEFAULT"
crossEntropyLoss:
.text.crossEntropyLoss:
        /* <DEDUP_REMOVED lines=8> */
[----:B------:R-:W0:Y:S01]  /*0080*/  LDC.64 R2, c[0x0][0x390] ;  /* 0x0000e400ff027b82 */ /* 0x000e220000000a00 */
[----:B------:R-:W1:Y:S01]  /*0090*/  LDCU.64 UR4, c[0x0][0x358] ;  /* 0x00006b00ff0477ac */ /* 0x000e620008000a00 */
[----:B------:R-:W2:Y:S06]  /*00a0*/  LDCU UR6, c[0x0][0x384] ;  /* 0x00007080ff0677ac */ /* 0x000eac0008000800 */
[----:B------:R-:W3:Y:S01]  /*00b0*/  LDC.64 R4, c[0x0][0x388] ;  /* 0x0000e200ff047b82 */ /* 0x000ee20000000a00 */
[----:B0-----:R-:W-:-:S06]  /*00c0*/  IMAD.WIDE R2, R0, 0x4, R2 ;  /* 0x0000000400027825 */ /* 0x001fcc00078e0202 */
[----:B-1----:R-:W4:Y:S02]  /*00d0*/  LDG.E R2, desc[UR4][R2.64] ;  /* 0x0000000402027981 */ /* 0x002f24000c1e1900 */
[----:B----4-:R-:W2:Y:S02]  /*00e0*/  F2I.TRUNC.NTZ R7, R2 ;  /* 0x0000000200077305 */ /* 0x010ea4000020f100 */
[----:B--2---:R-:W-:-:S04]  /*00f0*/  IMAD R7, R0, UR6, R7 ;  /* 0x0000000600077c24 */ /* 0x004fc8000f8e0207 */
[----:B---3--:R-:W-:-:S05]  /*0100*/  IMAD.WIDE R4, R7, 0x4, R4 ;  /* 0x0000000407047825 */ /* 0x008fca00078e0204 */
[----:B------:R-:W2:Y:S01]  /*0110*/  LDG.E R6, desc[UR4][R4.64] ;  /* 0x0000000404067981 */ /* 0x000ea2000c1e1900 */
[----:B------:R-:W-:Y:S01]  /*0120*/  HFMA2 R9, -RZ, RZ, 1.5048828125, 33.21875 ;  /* 0x3e055027ff097431 */ /* 0x000fe200000001ff */
[----:B--2---:R-:W-:-:S04]  /*0130*/  FSETP.GEU.AND P0, PT, R6, 1.175494350822287508e-38, PT ;  /* 0x008000000600780b */ /* 0x004fc80003f0e000 */
[----:B------:R-:W-:-:S09]  /*0140*/  FSEL R4, RZ, -23, P0 ;  /* 0xc1b80000ff047808 */ /* 0x000fd20000000000 */
[----:B------:R-:W-:-:S05]  /*0150*/  @!P0 FMUL R6, R6, 8388608 ;  /* 0x4b00000006068820 */ /* 0x000fca0000400000 */
[C---:B------:R-:W-:Y:S02]  /*0160*/  IADD3 R7, PT, PT, R6.reuse, -0x3f2aaaab, RZ ;  /* 0xc0d5555506077810 */ /* 0x040fe40007ffe0ff */
[----:B------:R-:W-:Y:S02]  /*0170*/  ISETP.GT.U32.AND P0, PT, R6, 0x7f7fffff, PT ;  /* 0x7f7fffff0600780c */ /* 0x000fe40003f04070 */
[----:B------:R-:W-:-:S04]  /*0180*/  LOP3.LUT R7, R7, 0xff800000, RZ, 0xc0, !PT ;  /* 0xff80000007077812 */ /* 0x000fc800078ec0ff */
[-C--:B------:R-:W-:Y:S02]  /*0190*/  IADD3 R3, PT, PT, R6, -R7.reuse, RZ ;  /* 0x8000000706037210 */ /* 0x080fe40007ffe0ff */
[----:B------:R-:W-:-:S03]  /*01a0*/  I2FP.F32.S32 R7, R7 ;  /* 0x0000000700077245 */ /* 0x000fc60000201400 */
[----:B------:R-:W-:Y:S02]  /*01b0*/  FADD R8, R3, -1 ;  /* 0xbf80000003087421 */ /* 0x000fe40000000000 */
[----:B------:R-:W-:Y:S01]  /*01c0*/  FFMA R4, R7, 1.1920928955078125e-07, R4 ;  /* 0x3400000007047823 */ /* 0x000fe20000000004 */
[----:B------:R-:W-:Y:S01]  /*01d0*/  MOV R7, 0x7f800000 ;  /* 0x7f80000000077802 */ /* 0x000fe20000000f00 */
[----:B------:R-:W-:-:S04]  /*01e0*/  FFMA R3, R8, -R9, 0.14084610342979431152 ;  /* 0x3e1039f608037423 */ /* 0x000fc80000000809 */
[----:B------:R-:W-:-:S04]  /*01f0*/  FFMA R3, R8, R3, -0.12148627638816833496 ;  /* 0xbdf8cdcc08037423 */ /* 0x000fc80000000003 */
[----:B------:R-:W-:-:S04]  /*0200*/  FFMA R3, R8, R3, 0.13980610668659210205 ;  /* 0x3e0f295508037423 */ /* 0x000fc80000000003 */
[----:B------:R-:W-:-:S04]  /*0210*/  FFMA R3, R8, R3, -0.16684235632419586182 ;  /* 0xbe2ad8b908037423 */ /* 0x000fc80000000003 */
[----:B------:R-:W-:-:S04]  /*0220*/  FFMA R3, R8, R3, 0.20012299716472625732 ;  /* 0x3e4ced0b08037423 */ /* 0x000fc80000000003 */
[C---:B------:R-:W-:Y:S02]  /*0230*/  FFMA R5, R8.reuse, R3, -0.24999669194221496582 ;  /* 0xbe7fff2208057423 */ /* 0x040fe40000000003 */
[----:B------:R-:W0:Y:S02]  /*0240*/  LDC.64 R2, c[0x0][0x398] ;  /* 0x0000e600ff027b82 */ /* 0x000e240000000a00 */
[----:B------:R-:W-:-:S04]  /*0250*/  FFMA R5, R8, R5, 0.33333182334899902344 ;  /* 0x3eaaaa7808057423 */ /* 0x000fc80000000005 */
[----:B------:R-:W-:-:S04]  /*0260*/  FFMA R5, R8, R5, -0.5 ;  /* 0xbf00000008057423 */ /* 0x000fc80000000005 */
[----:B------:R-:W-:-:S04]  /*0270*/  FMUL R5, R8, R5 ;  /* 0x0000000508057220 */ /* 0x000fc80000400000 */
[----:B------:R-:W-:-:S04]  /*0280*/  FFMA R5, R8, R5, R8 ;  /* 0x0000000508057223 */ /* 0x000fc80000000008 */
[----:B------:R-:W-:Y:S01]  /*0290*/  FFMA R4, R4, 0.69314718246459960938, R5 ;  /* 0x3f31721804047823 */ /* 0x000fe20000000005 */
[C---:B------:R-:W-:Y:S01]  /*02a0*/  @P0 FFMA R4, R6.reuse, R7, +INF ;  /* 0x7f80000006040423 */ /* 0x040fe20000000007 */
[----:B------:R-:W-:Y:S01]  /*02b0*/  FSETP.NEU.AND P0, PT, R6, RZ, PT ;  /* 0x000000ff0600720b */ /* 0x000fe20003f0d000 */
[----:B0-----:R-:W-:-:S03]  /*02c0*/  IMAD.WIDE R2, R0, 0x4, R2 ;  /* 0x0000000400027825 */ /* 0x001fc600078e0202 */
[----:B------:R-:W-:-:S05]  /*02d0*/  FSEL R5, -R4, +INF , P0 ;  /* 0x7f80000004057808 */ /* 0x000fca0000000100 */
[----:B------:R-:W-:Y:S01]  /*02e0*/  STG.E desc[UR4][R2.64], R5 ;  /* 0x0000000502007986 */ /* 0x000fe2000c101904 */
[----:B------:R-:W-:Y:S05]  /*02f0*/  EXIT ;  /* 0x000000000000794d */ /* 0x000fea0003800000 */
.L_x_18:
        /* <DEDUP_REMOVED lines=16> */
.L_x_21:


//--------------------- .nv.shared.reserved.0     --------------------------
	.section	.nv.shared.reserved.0,"aw",@nobits
	.weak		__nv_reservedSMEM_offset_0_alias
	.size		__nv_reservedSMEM_offset_0_alias, 0, 64
	.other		__nv_reservedSMEM_offset_0_alias,@"STO_CUDA_RESERVED_SHARED STV_DEFAULT"
__nv_reservedSMEM_offset_0_alias:
	.zero		0
	.zero		64


//--------------------- .nv.constant0.crossEntropyLossGrad --------------------------
	.section	.nv.constant0.crossEntropyLossGrad,"a",@progbits
	.sectionflags	@""
	.align	4
.nv.constant0.crossEntropyLossGrad:
	.zero		936


//--------------------- .nv.constant0.crossEntropyLoss --------------------------
	.section	.nv.constant0.crossEntropyLoss,"a",@progbits
	.sectionflags	@""
	.align	4
.nv.constant0.crossEntropyLoss:
	.zero		928


//--------------------- SYMBOLS --------------------------

	.type		.nv.reservedSmem.offset0,@object
	.size		.nv.reservedSmem.offset0,0x4
